//
// Generated by NVIDIA NVVM Compiler
//
// Compiler Build ID: CL-36424714
// Cuda compilation tools, release 13.0, V13.0.88
// Based on NVVM 20.0.0
//

.version 9.0
.target sm_100
.address_size 64

	// .globl	_Z15radix_sort_iterPjS_S_jj
.extern .shared .align 16 .b8 temp[];

.visible .entry _Z15radix_sort_iterPjS_S_jj(
	.param .u64 .ptr .align 1 _Z15radix_sort_iterPjS_S_jj_param_0,
	.param .u64 .ptr .align 1 _Z15radix_sort_iterPjS_S_jj_param_1,
	.param .u64 .ptr .align 1 _Z15radix_sort_iterPjS_S_jj_param_2,
	.param .u32 _Z15radix_sort_iterPjS_S_jj_param_3,
	.param .u32 _Z15radix_sort_iterPjS_S_jj_param_4
)
{
	.reg .pred 	%p<12>;
	.reg .b32 	%r<40>;
	.reg .b64 	%rd<18>;

	ld.param.u64 	%rd2, [_Z15radix_sort_iterPjS_S_jj_param_0];
	ld.param.u64 	%rd3, [_Z15radix_sort_iterPjS_S_jj_param_1];
	ld.param.u64 	%rd4, [_Z15radix_sort_iterPjS_S_jj_param_2];
	ld.param.u32 	%r13, [_Z15radix_sort_iterPjS_S_jj_param_3];
	ld.param.u32 	%r14, [_Z15radix_sort_iterPjS_S_jj_param_4];
	cvta.to.global.u64 	%rd1, %rd4;
	mov.u32 	%r15, %ctaid.x;
	mov.u32 	%r1, %ntid.x;
	mov.u32 	%r2, %tid.x;
	mad.lo.s32 	%r3, %r15, %r1, %r2;
	setp.ge.u32 	%p3, %r3, %r13;
	shl.b32 	%r16, %r2, 2;
	mov.u32 	%r17, temp;
	add.s32 	%r4, %r17, %r16;
	@%p3 bra 	$L__BB0_2;
	cvta.to.global.u64 	%rd5, %rd2;
	mul.wide.u32 	%rd6, %r3, 4;
	add.s64 	%rd7, %rd5, %rd6;
	ld.global.u32 	%r36, [%rd7];
	shr.u32 	%r20, %r36, %r14;
	and.b32  	%r21, %r20, 1;
	add.s64 	%rd8, %rd1, %rd6;
	st.global.u32 	[%rd8], %r21;
	setp.eq.s32 	%p11, %r21, 0;
	st.shared.u32 	[%r4], %r21;
	bra.uni 	$L__BB0_3;
$L__BB0_2:
	mov.b32 	%r19, 0;
	st.shared.u32 	[%r4], %r19;
$L__BB0_3:
	bar.sync 	0;
	setp.lt.u32 	%p5, %r1, 2;
	@%p5 bra 	$L__BB0_8;
	mov.b32 	%r37, 1;
$L__BB0_5:
	bar.sync 	0;
	setp.lt.u32 	%p6, %r2, %r37;
	mov.b32 	%r38, 0;
	@%p6 bra 	$L__BB0_7;
	sub.s32 	%r24, %r2, %r37;
	shl.b32 	%r25, %r24, 2;
	add.s32 	%r27, %r17, %r25;
	ld.shared.u32 	%r38, [%r27];
$L__BB0_7:
	bar.sync 	0;
	ld.shared.u32 	%r28, [%r4];
	add.s32 	%r29, %r28, %r38;
	st.shared.u32 	[%r4], %r29;
	shl.b32 	%r37, %r37, 1;
	setp.lt.u32 	%p7, %r37, %r1;
	@%p7 bra 	$L__BB0_5;
$L__BB0_8:
	bar.sync 	0;
	setp.eq.s32 	%p8, %r2, 0;
	@%p8 bra 	$L__BB0_11;
	setp.ge.u32 	%p9, %r3, %r13;
	@%p9 bra 	$L__BB0_13;
	ld.shared.u32 	%r39, [%r4+-4];
	mul.wide.u32 	%rd9, %r3, 4;
	add.s64 	%rd10, %rd1, %rd9;
	st.global.u32 	[%rd10], %r39;
	bra.uni 	$L__BB0_12;
$L__BB0_11:
	setp.ge.u32 	%p10, %r3, %r13;
	mul.wide.u32 	%rd11, %r3, 4;
	add.s64 	%rd12, %rd1, %rd11;
	mov.b32 	%r39, 0;
	st.global.u32 	[%rd12], %r39;
	@%p10 bra 	$L__BB0_13;
$L__BB0_12:
	mul.wide.u32 	%rd13, %r13, 4;
	add.s64 	%rd14, %rd1, %rd13;
	ld.global.u32 	%r31, [%rd14];
	sub.s32 	%r32, %r3, %r39;
	add.s32 	%r33, %r39, %r31;
	sub.s32 	%r34, %r13, %r33;
	selp.b32 	%r35, %r32, %r34, %p11;
	cvta.to.global.u64 	%rd15, %rd3;
	mul.wide.u32 	%rd16, %r35, 4;
	add.s64 	%rd17, %rd15, %rd16;
	st.global.u32 	[%rd17], %r36;
$L__BB0_13:
	ret;

}


// ===== COMPILED SASS (sm_100) =====

	.target	sm_100

	.elftype	@"ET_EXEC"


//--------------------- .note.nv.tkinfo           --------------------------
	.section	.note.nv.tkinfo,"",@"SHT_NOTE"
	.sectionflags	@"SHF_NOTE_NV_TKINFO"
	.tkinfo
        /*0018*/ 	.word	0x00000002
        /*0030*/ 	.string	""
        /*0030*/ 	.string	"ptxas"
        /*0030*/ 	.string	"Cuda compilation tools, release 13.0, V13.0.88"
        /*0030*/ 	.string	"Build cuda_13.0.r13.0/compiler.36424714_0"
        /*0030*/ 	.string	"-arch sm_100 -m 64 "



//--------------------- .note.nv.cuinfo           --------------------------
	.section	.note.nv.cuinfo,"",@"SHT_NOTE"
	.sectionflags	@"SHF_NOTE_NV_CUINFO"
        /*0018*/ 	.short	0x0002
        /*001a*/ 	.short	0x0064
        /*001c*/ 	.short	0x0082
	.zero		2


//--------------------- .nv.info                  --------------------------
	.section	.nv.info,"",@"SHT_CUDA_INFO"
	.align	4


	//----- nvinfo : EIATTR_REGCOUNT
	.align		4
        /*0000*/ 	.byte	0x04, 0x2f
        /*0002*/ 	.short	(.L_1 - .L_0)
	.align		4
.L_0:
        /*0004*/ 	.word	index@(_Z15radix_sort_iterPjS_S_jj)
        /*0008*/ 	.word	0x0000000d


	//----- nvinfo : EIATTR_FRAME_SIZE
	.align		4
.L_1:
        /*000c*/ 	.byte	0x04, 0x11
        /*000e*/ 	.short	(.L_3 - .L_2)
	.align		4
.L_2:
        /*0010*/ 	.word	index@(_Z15radix_sort_iterPjS_S_jj)
        /*0014*/ 	.word	0x00000000


	//----- nvinfo : EIATTR_MIN_STACK_SIZE
	.align		4
.L_3:
        /*0018*/ 	.byte	0x04, 0x12
        /*001a*/ 	.short	(.L_5 - .L_4)
	.align		4
.L_4:
        /*001c*/ 	.word	index@(_Z15radix_sort_iterPjS_S_jj)
        /*0020*/ 	.word	0x00000000
.L_5:


//--------------------- .nv.compat                --------------------------
	.section	.nv.compat,"",@"SHT_CUDA_COMPAT_INFO"
	.align	4
        /*0000*/ 	.byte	0x02, 0x09, 0x00, 0x00, 0x02, 0x02, 0x01, 0x00, 0x02, 0x05, 0x05, 0x00, 0x03, 0x07, 0x01, 0x01
        /*0010*/ 	.byte	0x02, 0x03, 0x00, 0x00, 0x02, 0x06, 0x01, 0x00, 0x04, 0x0b, 0x08, 0x00, 0x09, 0x00, 0x00, 0x00
        /*0020*/ 	.byte	0x00, 0x00, 0x00, 0x00


//--------------------- .nv.info._Z15radix_sort_iterPjS_S_jj --------------------------
	.section	.nv.info._Z15radix_sort_iterPjS_S_jj,"",@"SHT_CUDA_INFO"
	.sectionflags	@""
	.align	4


	//----- nvinfo : EIATTR_CUDA_API_VERSION
	.align		4
        /*0000*/ 	.byte	0x04, 0x37
        /*0002*/ 	.short	(.L_7 - .L_6)
.L_6:
        /*0004*/ 	.word	0x00000082


	//----- nvinfo : EIATTR_KPARAM_INFO
	.align		4
.L_7:
        /*0008*/ 	.byte	0x04, 0x17
        /*000a*/ 	.short	(.L_9 - .L_8)
.L_8:
        /*000c*/ 	.word	0x00000000
        /*0010*/ 	.short	0x0004
        /*0012*/ 	.short	0x001c
        /*0014*/ 	.byte	0x00, 0xf0, 0x11, 0x00


	//----- nvinfo : EIATTR_KPARAM_INFO
	.align		4
.L_9:
        /*0018*/ 	.byte	0x04, 0x17
        /*001a*/ 	.short	(.L_11 - .L_10)
.L_10:
        /*001c*/ 	.word	0x00000000
        /*0020*/ 	.short	0x0003
        /*0022*/ 	.short	0x0018
        /*0024*/ 	.byte	0x00, 0xf0, 0x11, 0x00


	//----- nvinfo : EIATTR_KPARAM_INFO
	.align		4
.L_11:
        /*0028*/ 	.byte	0x04, 0x17
        /*002a*/ 	.short	(.L_13 - .L_12)
.L_12:
        /*002c*/ 	.word	0x00000000
        /*0030*/ 	.short	0x0002
        /*0032*/ 	.short	0x0010
        /*0034*/ 	.byte	0x00, 0xf5, 0x21, 0x00


	//----- nvinfo : EIATTR_KPARAM_INFO
	.align		4
.L_13:
        /*0038*/ 	.byte	0x04, 0x17
        /*003a*/ 	.short	(.L_15 - .L_14)
.L_14:
        /*003c*/ 	.word	0x00000000
        /*0040*/ 	.short	0x0001
        /*0042*/ 	.short	0x0008
        /*0044*/ 	.byte	0x00, 0xf5, 0x21, 0x00


	//----- nvinfo : EIATTR_KPARAM_INFO
	.align		4
.L_15:
        /*0048*/ 	.byte	0x04, 0x17
        /*004a*/ 	.short	(.L_17 - .L_16)
.L_16:
        /*004c*/ 	.word	0x00000000
        /*0050*/ 	.short	0x0000
        /*0052*/ 	.short	0x0000
        /*0054*/ 	.byte	0x00, 0xf5, 0x21, 0x00


	//----- nvinfo : EIATTR_SPARSE_MMA_MASK
	.align		4
.L_17:
        /*0058*/ 	.byte	0x03, 0x50
        /*005a*/ 	.short	0x0000


	//----- nvinfo : EIATTR_MAXREG_COUNT
	.align		4
        /*005c*/ 	.byte	0x03, 0x1b
        /*005e*/ 	.short	0x00ff


	//----- nvinfo : EIATTR_NUM_BARRIERS
	.align		4
        /*0060*/ 	.byte	0x02, 0x4c
        /*0062*/ 	.byte	0x01
	.zero		1


	//----- nvinfo : EIATTR_MERCURY_ISA_VERSION
	.align		4
        /*0064*/ 	.byte	0x03, 0x5f
        /*0066*/ 	.short	0x0101


	//----- nvinfo : EIATTR_VRC_CTA_INIT_COUNT
	.align		4
        /*0068*/ 	.byte	0x02, 0x4a
	.zero		1
	.zero		1


	//----- nvinfo : EIATTR_EXIT_INSTR_OFFSETS
	.align		4
        /*006c*/ 	.byte	0x04, 0x1c
        /*006e*/ 	.short	(.L_19 - .L_18)


	//   ....[0]....
.L_18:
        /*0070*/ 	.word	0x000002f0


	//   ....[1]....
        /*0074*/ 	.word	0x000003f0


	//   ....[2]....
        /*0078*/ 	.word	0x00000490


	//----- nvinfo : EIATTR_CRS_STACK_SIZE
	.align		4
.L_19:
        /*007c*/ 	.byte	0x04, 0x1e
        /*007e*/ 	.short	(.L_21 - .L_20)
.L_20:
        /*0080*/ 	.word	0x00000000


	//----- nvinfo : EIATTR_CBANK_PARAM_SIZE
	.align		4
.L_21:
        /*0084*/ 	.byte	0x03, 0x19
        /*0086*/ 	.short	0x0020


	//----- nvinfo : EIATTR_PARAM_CBANK
	.align		4
        /*0088*/ 	.byte	0x04, 0x0a
        /*008a*/ 	.short	(.L_23 - .L_22)
	.align		4
.L_22:
        /*008c*/ 	.word	index@(.nv.constant0._Z15radix_sort_iterPjS_S_jj)
        /*0090*/ 	.short	0x0380
        /*0092*/ 	.short	0x0020


	//----- nvinfo : EIATTR_SW_WAR
	.align		4
.L_23:
        /*0094*/ 	.byte	0x04, 0x36
        /*0096*/ 	.short	(.L_25 - .L_24)
.L_24:
        /*0098*/ 	.word	0x00000008
.L_25:


//--------------------- .nv.callgraph             --------------------------
	.section	.nv.callgraph,"",@"SHT_CUDA_CALLGRAPH"
	.align	4
	.sectionentsize	8
	.align		4
        /*0000*/ 	.word	0x00000000
	.align		4
        /*0004*/ 	.word	0xffffffff
	.align		4
        /*0008*/ 	.word	0x00000000
	.align		4
        /*000c*/ 	.word	0xfffffffe
	.align		4
        /*0010*/ 	.word	0x00000000
	.align		4
        /*0014*/ 	.word	0xfffffffd
	.align		4
        /*0018*/ 	.word	0x00000000
	.align		4
        /*001c*/ 	.word	0xfffffffc


//--------------------- .text._Z15radix_sort_iterPjS_S_jj --------------------------
	.section	.text._Z15radix_sort_iterPjS_S_jj,"ax",@progbits
	.align	128
        .global         _Z15radix_sort_iterPjS_S_jj
        .type           _Z15radix_sort_iterPjS_S_jj,@function
        .size           _Z15radix_sort_iterPjS_S_jj,(.L_x_6 - _Z15radix_sort_iterPjS_S_jj)
        .other          _Z15radix_sort_iterPjS_S_jj,@"STO_CUDA_ENTRY STV_DEFAULT"
_Z15radix_sort_iterPjS_S_jj:
.text._Z15radix_sort_iterPjS_S_jj:
[----:B------:R-:W-:Y:S01]  /*0000*/  LDC R1, c[0x0][0x37c] ;  /* 0x0000df00ff017b82 */ /* 0x000fe20000000800 */
[----:B------:R-:W0:Y:S07]  /*0010*/  S2R R10, SR_TID.X ;  /* 0x00000000000a7919 */ /* 0x000e2e0000002100 */
[----:B------:R-:W0:Y:S01]  /*0020*/  S2UR UR4, SR_CTAID.X ;  /* 0x00000000000479c3 */ /* 0x000e220000002500 */
[----:B------:R-:W1:Y:S01]  /*0030*/  LDCU UR5, c[0x0][0x398] ;  /* 0x00007300ff0577ac */ /* 0x000e620008000800 */
[----:B------:R-:W2:Y:S06]  /*0040*/  LDCU.64 UR6, c[0x0][0x358] ;  /* 0x00006b00ff0677ac */ /* 0x000eac0008000a00 */
[----:B------:R-:W0:Y:S02]  /*0050*/  LDC R9, c[0x0][0x360] ;  /* 0x0000d800ff097b82 */ /* 0x000e240000000800 */
[----:B0-----:R-:W-:-:S05]  /*0060*/  IMAD R2, R9, UR4, R10 ;  /* 0x0000000409027c24 */ /* 0x001fca000f8e020a */
[----:B-1----:R-:W-:-:S13]  /*0070*/  ISETP.GE.U32.AND P1, PT, R2, UR5, PT ;  /* 0x0000000502007c0c */ /* 0x002fda000bf26070 */
[----:B------:R-:W0:Y:S08]  /*0080*/  @!P1 LDC.64 R4, c[0x0][0x380] ;  /* 0x0000e000ff049b82 */ /* 0x000e300000000a00 */
[----:B------:R-:W1:Y:S08]  /*0090*/  S2UR UR5, SR_CgaCtaId ;  /* 0x00000000000579c3 */ /* 0x000e700000008800 */
[----:B------:R-:W3:Y:S01]  /*00a0*/  @!P1 LDC R3, c[0x0][0x39c] ;  /* 0x0000e700ff039b82 */ /* 0x000ee20000000800 */
[----:B0-----:R-:W-:-:S07]  /*00b0*/  @!P1 IMAD.WIDE.U32 R4, R2, 0x4, R4 ;  /* 0x0000000402049825 */ /* 0x001fce00078e0004 */
[----:B------:R-:W0:Y:S01]  /*00c0*/  @!P1 LDC.64 R6, c[0x0][0x390] ;  /* 0x0000e400ff069b82 */ /* 0x000e220000000a00 */
[----:B--2---:R-:W3:Y:S01]  /*00d0*/  @!P1 LDG.E R0, desc[UR6][R4.64] ;  /* 0x0000000604009981 */ /* 0x004ee2000c1e1900 */
[----:B------:R-:W-:Y:S01]  /*00e0*/  UMOV UR4, 0x400 ;  /* 0x0000040000047882 */ /* 0x000fe20000000000 */
[----:B------:R-:W-:Y:S01]  /*00f0*/  ISETP.GE.U32.AND P2, PT, R9, 0x2, PT ;  /* 0x000000020900780c */ /* 0x000fe20003f46070 */
[----:B-1----:R-:W-:Y:S01]  /*0100*/  ULEA UR4, UR5, UR4, 0x18 ;  /* 0x0000000405047291 */ /* 0x002fe2000f8ec0ff */
[----:B0-----:R-:W-:Y:S01]  /*0110*/  @!P1 IMAD.WIDE.U32 R6, R2, 0x4, R6 ;  /* 0x0000000402069825 */ /* 0x001fe200078e0006 */
[----:B---3--:R-:W-:-:S04]  /*0120*/  @!P1 SHF.R.U32.HI R8, RZ, R3, R0 ;  /* 0x00000003ff089219 */ /* 0x008fc80000011600 */
[----:B------:R-:W-:Y:S02]  /*0130*/  LEA R3, R10, UR4, 0x2 ;  /* 0x000000040a037c11 */ /* 0x000fe4000f8e10ff */
[----:B------:R-:W-:-:S05]  /*0140*/  @!P1 LOP3.LUT P0, R8, R8, 0x1, RZ, 0xc0, !PT ;  /* 0x0000000108089812 */ /* 0x000fca000780c0ff */
[----:B------:R0:W-:Y:S04]  /*0150*/  @!P1 STS [R3], R8 ;  /* 0x0000000803009388 */ /* 0x0001e80000000800 */
[----:B------:R0:W-:Y:S04]  /*0160*/  @!P1 STG.E desc[UR6][R6.64], R8 ;  /* 0x0000000806009986 */ /* 0x0001e8000c101906 */
[----:B------:R0:W-:Y:S01]  /*0170*/  @P1 STS [R3], RZ ;  /* 0x000000ff03001388 */ /* 0x0001e20000000800 */
[----:B------:R-:W-:Y:S06]  /*0180*/  BAR.SYNC.DEFER_BLOCKING 0x0 ;  /* 0x0000000000007b1d */ /* 0x000fec0000010000 */
[----:B------:R-:W-:Y:S05]  /*0190*/  @!P2 BRA `(.L_x_0) ;  /* 0x000000000038a947 */ /* 0x000fea0003800000 */
[----:B------:R-:W-:-:S05]  /*01a0*/  UMOV UR5, 0x1 ;  /* 0x0000000100057882 */ /* 0x000fca0000000000 */
.L_x_1:
[----:B------:R-:W-:Y:S01]  /*01b0*/  BAR.SYNC.DEFER_BLOCKING 0x0 ;  /* 0x0000000000007b1d */ /* 0x000fe20000010000 */
[----:B------:R-:W-:Y:S01]  /*01c0*/  ISETP.GE.U32.AND P1, PT, R10, UR5, PT ;  /* 0x000000050a007c0c */ /* 0x000fe2000bf26070 */
[----:B-1----:R-:W-:-:S12]  /*01d0*/  IMAD.MOV.U32 R4, RZ, RZ, RZ ;  /* 0x000000ffff047224 */ /* 0x002fd800078e00ff */
[----:B------:R-:W-:Y:S01]  /*01e0*/  @P1 VIADD R5, R10, -UR5 ;  /* 0x800000050a051c36 */ /* 0x000fe20008000000 */
[----:B------:R-:W-:-:S04]  /*01f0*/  USHF.L.U32 UR5, UR5, 0x1, URZ ;  /* 0x0000000105057899 */ /* 0x000fc800080006ff */
[----:B------:R-:W-:-:S05]  /*0200*/  @P1 LEA R5, R5, UR4, 0x2 ;  /* 0x0000000405051c11 */ /* 0x000fca000f8e10ff */
[----:B------:R-:W-:Y:S01]  /*0210*/  @P1 LDS R4, [R5] ;  /* 0x0000000005041984 */ /* 0x000fe20000000800 */
[----:B------:R-:W-:Y:S01]  /*0220*/  BAR.SYNC.DEFER_BLOCKING 0x0 ;  /* 0x0000000000007b1d */ /* 0x000fe20000010000 */
[----:B------:R-:W-:-:S05]  /*0230*/  ISETP.LE.U32.AND P1, PT, R9, UR5, PT ;  /* 0x0000000509007c0c */ /* 0x000fca000bf23070 */
[----:B0-----:R-:W0:Y:S02]  /*0240*/  LDS R7, [R3] ;  /* 0x0000000003077984 */ /* 0x001e240000000800 */
[----:B0-----:R-:W-:-:S05]  /*0250*/  IADD3 R4, PT, PT, R7, R4, RZ ;  /* 0x0000000407047210 */ /* 0x001fca0007ffe0ff */
[----:B------:R1:W-:Y:S01]  /*0260*/  STS [R3], R4 ;  /* 0x0000000403007388 */ /* 0x0003e20000000800 */
[----:B------:R-:W-:Y:S05]  /*0270*/  @!P1 BRA `(.L_x_1) ;  /* 0xfffffffc00cc9947 */ /* 0x000fea000383ffff */
.L_x_0:
[----:B------:R-:W-:Y:S01]  /*0280*/  BAR.SYNC.DEFER_BLOCKING 0x0 ;  /* 0x0000000000007b1d */ /* 0x000fe20000010000 */
[----:B------:R-:W-:-:S05]  /*0290*/  ISETP.NE.AND P1, PT, R10, RZ, PT ;  /* 0x000000ff0a00720c */ /* 0x000fca0003f25270 */
[----:B------:R-:W-:Y:S08]  /*02a0*/  BSSY.RECONVERGENT B0, `(.L_x_2) ;  /* 0x0000017000007945 */ /* 0x000ff00003800200 */
[----:B------:R-:W-:Y:S05]  /*02b0*/  @!P1 BRA `(.L_x_3) ;  /* 0x00000000002c9947 */ /* 0x000fea0003800000 */
[----:B------:R-:W2:Y:S02]  /*02c0*/  LDCU UR4, c[0x0][0x398] ;  /* 0x00007300ff0477ac */ /* 0x000ea40008000800 */
[----:B--2---:R-:W-:-:S05]  /*02d0*/  IMAD.U32 R9, RZ, RZ, UR4 ;  /* 0x00000004ff097e24 */ /* 0x004fca000f8e00ff */
[----:B------:R-:W-:-:S13]  /*02e0*/  ISETP.GE.U32.AND P1, PT, R2, R9, PT ;  /* 0x000000090200720c */ /* 0x000fda0003f26070 */
[----:B------:R-:W-:Y:S05]  /*02f0*/  @P1 EXIT ;  /* 0x000000000000194d */ /* 0x000fea0003800000 */
[----:B01----:R-:W0:Y:S01]  /*0300*/  LDS R3, [R3+-0x4] ;  /* 0xfffffc0003037984 */ /* 0x003e220000000800 */
[----:B------:R-:W1:Y:S02]  /*0310*/  LDCU.64 UR4, c[0x0][0x390] ;  /* 0x00007200ff0477ac */ /* 0x000e640008000a00 */
[----:B-1----:R-:W-:Y:S01]  /*0320*/  MOV R5, UR5 ;  /* 0x0000000500057c02 */ /* 0x002fe20008000f00 */
[----:B------:R-:W-:-:S04]  /*0330*/  IMAD.U32 R4, RZ, RZ, UR4 ;  /* 0x00000004ff047e24 */ /* 0x000fc8000f8e00ff */
[----:B------:R-:W-:-:S05]  /*0340*/  IMAD.WIDE.U32 R6, R2, 0x4, R4 ;  /* 0x0000000402067825 */ /* 0x000fca00078e0004 */
[----:B0-----:R1:W-:Y:S01]  /*0350*/  STG.E desc[UR6][R6.64], R3 ;  /* 0x0000000306007986 */ /* 0x0013e2000c101906 */
[----:B------:R-:W-:Y:S05]  /*0360*/  BRA `(.L_x_4) ;  /* 0x0000000000287947 */ /* 0x000fea0003800000 */
.L_x_3:
[----:B------:R-:W2:Y:S01]  /*0370*/  LDCU UR4, c[0x0][0x398] ;  /* 0x00007300ff0477ac */ /* 0x000ea20008000800 */
[----:B------:R-:W1:Y:S01]  /*0380*/  LDCU.64 UR8, c[0x0][0x390] ;  /* 0x00007200ff0877ac */ /* 0x000e620008000a00 */
[----:B--2---:R-:W-:-:S04]  /*0390*/  MOV R9, UR4 ;  /* 0x0000000400097c02 */ /* 0x004fc80008000f00 */
[C---:B------:R-:W-:Y:S01]  /*03a0*/  ISETP.GE.U32.AND P1, PT, R2.reuse, R9, PT ;  /* 0x000000090200720c */ /* 0x040fe20003f26070 */
[----:B-1----:R-:W-:Y:S02]  /*03b0*/  IMAD.U32 R4, RZ, RZ, UR8 ;  /* 0x00000008ff047e24 */ /* 0x002fe4000f8e00ff */
[----:B------:R-:W-:Y:S02]  /*03c0*/  IMAD.U32 R5, RZ, RZ, UR9 ;  /* 0x00000009ff057e24 */ /* 0x000fe4000f8e00ff */
[----:B0-----:R-:W-:-:S05]  /*03d0*/  IMAD.WIDE.U32 R6, R2, 0x4, R4 ;  /* 0x0000000402067825 */ /* 0x001fca00078e0004 */
[----:B------:R0:W-:Y:S03]  /*03e0*/  STG.E desc[UR6][R6.64], RZ ;  /* 0x000000ff06007986 */ /* 0x0001e6000c101906 */
[----:B------:R-:W-:Y:S05]  /*03f0*/  @P1 EXIT ;  /* 0x000000000000194d */ /* 0x000fea0003800000 */
[----:B------:R-:W-:-:S07]  /*0400*/  IMAD.MOV.U32 R3, RZ, RZ, RZ ;  /* 0x000000ffff037224 */ /* 0x000fce00078e00ff */
.L_x_4:
[----:B------:R-:W-:Y:S05]  /*0410*/  BSYNC.RECONVERGENT B0 ;  /* 0x0000000000007941 */ /* 0x000fea0003800200 */
.L_x_2:
[----:B------:R-:W-:Y:S01]  /*0420*/  IMAD.WIDE.U32 R4, R9, 0x4, R4 ;  /* 0x0000000409047825 */ /* 0x000fe200078e0004 */
[----:B01----:R-:W0:Y:S05]  /*0430*/  LDC.64 R6, c[0x0][0x388] ;  /* 0x0000e200ff067b82 */ /* 0x003e2a0000000a00 */
[----:B------:R-:W2:Y:S02]  /*0440*/  LDG.E R4, desc[UR6][R4.64] ;  /* 0x0000000604047981 */ /* 0x000ea4000c1e1900 */
[----:B--2---:R-:W-:Y:S02]  /*0450*/  IADD3 R9, PT, PT, -R3, R9, -R4 ;  /* 0x0000000903097210 */ /* 0x004fe40007ffe904 */
[----:B------:R-:W-:-:S05]  /*0460*/  @!P0 IADD3 R9, PT, PT, R2, -R3, RZ ;  /* 0x8000000302098210 */ /* 0x000fca0007ffe0ff */
[----:B0-----:R-:W-:-:S05]  /*0470*/  IMAD.WIDE.U32 R2, R9, 0x4, R6 ;  /* 0x0000000409027825 */ /* 0x001fca00078e0006 */
[----:B------:R-:W-:Y:S01]  /*0480*/  STG.E desc[UR6][R2.64], R0 ;  /* 0x0000000002007986 */ /* 0x000fe2000c101906 */
[----:B------:R-:W-:Y:S05]  /*0490*/  EXIT ;  /* 0x000000000000794d */ /* 0x000fea0003800000 */
.L_x_5:
[----:B------:R-:W-:-:S00]  /*04a0*/  BRA `(.L_x_5) ;  /* 0xfffffffc00fc7947 */ /* 0x000fc0000383ffff */
[----:B------:R-:W-:-:S00]  /*04b0*/  NOP ;  /* 0x0000000000007918 */ /* 0x000fc00000000000 */
        /* <DEDUP_REMOVED lines=12> */
.L_x_6:


//--------------------- .nv.shared._Z15radix_sort_iterPjS_S_jj --------------------------
	.section	.nv.shared._Z15radix_sort_iterPjS_S_jj,"aw",@nobits
	.sectionflags	@""
	.align	16
	.zero		1024


//--------------------- .nv.shared.reserved.0     --------------------------
	.section	.nv.shared.reserved.0,"aw",@nobits
	.weak		__nv_reservedSMEM_offset_0_alias
	.size		__nv_reservedSMEM_offset_0_alias, 0, 64
	.other		__nv_reservedSMEM_offset_0_alias,@"STO_CUDA_RESERVED_SHARED STV_DEFAULT"
__nv_reservedSMEM_offset_0_alias:
	.zero		0
	.zero		64


//--------------------- .nv.constant0._Z15radix_sort_iterPjS_S_jj --------------------------
	.section	.nv.constant0._Z15radix_sort_iterPjS_S_jj,"a",@progbits
	.sectionflags	@""
	.align	4
.nv.constant0._Z15radix_sort_iterPjS_S_jj:
	.zero		928


//--------------------- SYMBOLS --------------------------

	.type		.nv.reservedSmem.offset0,@object
	.size		.nv.reservedSmem.offset0,0x4
	.type		.nv.reservedSmem.cap,@object
	.size		.nv.reservedSmem.cap,0x4
